//
// Generated by NVIDIA NVVM Compiler
//
// Compiler Build ID: CL-36424714
// Cuda compilation tools, release 13.0, V13.0.88
// Based on NVVM 20.0.0
//

.version 9.0
.target sm_100
.address_size 64

	// .globl	_Z9stencil1DPiS_
// _ZZ9stencil1DPiS_E4temp has been demoted

.visible .entry _Z9stencil1DPiS_(
	.param .u64 .ptr .align 1 _Z9stencil1DPiS__param_0,
	.param .u64 .ptr .align 1 _Z9stencil1DPiS__param_1
)
{
	.reg .pred 	%p<2>;
	.reg .b32 	%r<19>;
	.reg .b64 	%rd<11>;
	// demoted variable
	.shared .align 4 .b8 _ZZ9stencil1DPiS_E4temp[72];
	ld.param.u64 	%rd4, [_Z9stencil1DPiS__param_0];
	ld.param.u64 	%rd3, [_Z9stencil1DPiS__param_1];
	cvta.to.global.u64 	%rd1, %rd4;
	mov.u32 	%r4, %tid.x;
	mov.u32 	%r5, %ctaid.x;
	mov.u32 	%r1, %ntid.x;
	mad.lo.s32 	%r2, %r5, %r1, %r4;
	mul.wide.s32 	%rd5, %r2, 4;
	add.s64 	%rd2, %rd1, %rd5;
	ld.global.u32 	%r6, [%rd2];
	shl.b32 	%r7, %r4, 2;
	mov.u32 	%r8, _ZZ9stencil1DPiS_E4temp;
	add.s32 	%r3, %r8, %r7;
	st.shared.u32 	[%r3+4], %r6;
	setp.ne.s32 	%p1, %r4, 0;
	@%p1 bra 	$L__BB0_2;
	ld.global.u32 	%r9, [%rd2+-4];
	st.shared.u32 	[_ZZ9stencil1DPiS_E4temp], %r9;
	add.s32 	%r10, %r2, %r1;
	mul.wide.u32 	%rd6, %r10, 4;
	add.s64 	%rd7, %rd1, %rd6;
	ld.global.u32 	%r11, [%rd7];
	shl.b32 	%r12, %r1, 2;
	add.s32 	%r13, %r3, %r12;
	st.shared.u32 	[%r13+4], %r11;
$L__BB0_2:
	bar.sync 	0;
	ld.shared.u32 	%r14, [%r3];
	ld.shared.u32 	%r15, [%r3+4];
	add.s32 	%r16, %r15, %r14;
	ld.shared.u32 	%r17, [%r3+8];
	add.s32 	%r18, %r17, %r16;
	cvta.to.global.u64 	%rd8, %rd3;
	add.s64 	%rd10, %rd8, %rd5;
	st.global.u32 	[%rd10], %r18;
	ret;

}


// ===== COMPILED SASS (sm_100) =====

	.target	sm_100

	.elftype	@"ET_EXEC"


//--------------------- .note.nv.tkinfo           --------------------------
	.section	.note.nv.tkinfo,"",@"SHT_NOTE"
	.sectionflags	@"SHF_NOTE_NV_TKINFO"
	.tkinfo
        /*0018*/ 	.word	0x00000002
        /*0030*/ 	.string	""
        /*0030*/ 	.string	"ptxas"
        /*0030*/ 	.string	"Cuda compilation tools, release 13.0, V13.0.88"
        /*0030*/ 	.string	"Build cuda_13.0.r13.0/compiler.36424714_0"
        /*0030*/ 	.string	"-arch sm_100 -m 64 "



//--------------------- .note.nv.cuinfo           --------------------------
	.section	.note.nv.cuinfo,"",@"SHT_NOTE"
	.sectionflags	@"SHF_NOTE_NV_CUINFO"
        /*0018*/ 	.short	0x0002
        /*001a*/ 	.short	0x0064
        /*001c*/ 	.short	0x0082
	.zero		2


//--------------------- .nv.info                  --------------------------
	.section	.nv.info,"",@"SHT_CUDA_INFO"
	.align	4


	//----- nvinfo : EIATTR_REGCOUNT
	.align		4
        /*0000*/ 	.byte	0x04, 0x2f
        /*0002*/ 	.short	(.L_1 - .L_0)
	.align		4
.L_0:
        /*0004*/ 	.word	index@(_Z9stencil1DPiS_)
        /*0008*/ 	.word	0x0000000e


	//----- nvinfo : EIATTR_FRAME_SIZE
	.align		4
.L_1:
        /*000c*/ 	.byte	0x04, 0x11
        /*000e*/ 	.short	(.L_3 - .L_2)
	.align		4
.L_2:
        /*0010*/ 	.word	index@(_Z9stencil1DPiS_)
        /*0014*/ 	.word	0x00000000


	//----- nvinfo : EIATTR_MIN_STACK_SIZE
	.align		4
.L_3:
        /*0018*/ 	.byte	0x04, 0x12
        /*001a*/ 	.short	(.L_5 - .L_4)
	.align		4
.L_4:
        /*001c*/ 	.word	index@(_Z9stencil1DPiS_)
        /*0020*/ 	.word	0x00000000
.L_5:


//--------------------- .nv.compat                --------------------------
	.section	.nv.compat,"",@"SHT_CUDA_COMPAT_INFO"
	.align	4
        /*0000*/ 	.byte	0x02, 0x09, 0x00, 0x00, 0x02, 0x02, 0x01, 0x00, 0x02, 0x05, 0x05, 0x00, 0x03, 0x07, 0x01, 0x01
        /*0010*/ 	.byte	0x02, 0x03, 0x00, 0x00, 0x02, 0x06, 0x01, 0x00, 0x04, 0x0b, 0x08, 0x00, 0x09, 0x00, 0x00, 0x00
        /*0020*/ 	.byte	0x00, 0x00, 0x00, 0x00


//--------------------- .nv.info._Z9stencil1DPiS_ --------------------------
	.section	.nv.info._Z9stencil1DPiS_,"",@"SHT_CUDA_INFO"
	.sectionflags	@""
	.align	4


	//----- nvinfo : EIATTR_CUDA_API_VERSION
	.align		4
        /*0000*/ 	.byte	0x04, 0x37
        /*0002*/ 	.short	(.L_7 - .L_6)
.L_6:
        /*0004*/ 	.word	0x00000082


	//----- nvinfo : EIATTR_KPARAM_INFO
	.align		4
.L_7:
        /*0008*/ 	.byte	0x04, 0x17
        /*000a*/ 	.short	(.L_9 - .L_8)
.L_8:
        /*000c*/ 	.word	0x00000000
        /*0010*/ 	.short	0x0001
        /*0012*/ 	.short	0x0008
        /*0014*/ 	.byte	0x00, 0xf5, 0x21, 0x00


	//----- nvinfo : EIATTR_KPARAM_INFO
	.align		4
.L_9:
        /*0018*/ 	.byte	0x04, 0x17
        /*001a*/ 	.short	(.L_11 - .L_10)
.L_10:
        /*001c*/ 	.word	0x00000000
        /*0020*/ 	.short	0x0000
        /*0022*/ 	.short	0x0000
        /*0024*/ 	.byte	0x00, 0xf5, 0x21, 0x00


	//----- nvinfo : EIATTR_SPARSE_MMA_MASK
	.align		4
.L_11:
        /*0028*/ 	.byte	0x03, 0x50
        /*002a*/ 	.short	0x0000


	//----- nvinfo : EIATTR_MAXREG_COUNT
	.align		4
        /*002c*/ 	.byte	0x03, 0x1b
        /*002e*/ 	.short	0x00ff


	//----- nvinfo : EIATTR_NUM_BARRIERS
	.align		4
        /*0030*/ 	.byte	0x02, 0x4c
        /*0032*/ 	.byte	0x01
	.zero		1


	//----- nvinfo : EIATTR_MERCURY_ISA_VERSION
	.align		4
        /*0034*/ 	.byte	0x03, 0x5f
        /*0036*/ 	.short	0x0101


	//----- nvinfo : EIATTR_VRC_CTA_INIT_COUNT
	.align		4
        /*0038*/ 	.byte	0x02, 0x4a
	.zero		1
	.zero		1


	//----- nvinfo : EIATTR_EXIT_INSTR_OFFSETS
	.align		4
        /*003c*/ 	.byte	0x04, 0x1c
        /*003e*/ 	.short	(.L_13 - .L_12)


	//   ....[0]....
.L_12:
        /*0040*/ 	.word	0x000001e0


	//----- nvinfo : EIATTR_CBANK_PARAM_SIZE
	.align		4
.L_13:
        /*0044*/ 	.byte	0x03, 0x19
        /*0046*/ 	.short	0x0010


	//----- nvinfo : EIATTR_PARAM_CBANK
	.align		4
        /*0048*/ 	.byte	0x04, 0x0a
        /*004a*/ 	.short	(.L_15 - .L_14)
	.align		4
.L_14:
        /*004c*/ 	.word	index@(.nv.constant0._Z9stencil1DPiS_)
        /*0050*/ 	.short	0x0380
        /*0052*/ 	.short	0x0010


	//----- nvinfo : EIATTR_SW_WAR
	.align		4
.L_15:
        /*0054*/ 	.byte	0x04, 0x36
        /*0056*/ 	.short	(.L_17 - .L_16)
.L_16:
        /*0058*/ 	.word	0x00000008
.L_17:


//--------------------- .nv.callgraph             --------------------------
	.section	.nv.callgraph,"",@"SHT_CUDA_CALLGRAPH"
	.align	4
	.sectionentsize	8
	.align		4
        /*0000*/ 	.word	0x00000000
	.align		4
        /*0004*/ 	.word	0xffffffff
	.align		4
        /*0008*/ 	.word	0x00000000
	.align		4
        /*000c*/ 	.word	0xfffffffe
	.align		4
        /*0010*/ 	.word	0x00000000
	.align		4
        /*0014*/ 	.word	0xfffffffd
	.align		4
        /*0018*/ 	.word	0x00000000
	.align		4
        /*001c*/ 	.word	0xfffffffc


//--------------------- .text._Z9stencil1DPiS_    --------------------------
	.section	.text._Z9stencil1DPiS_,"ax",@progbits
	.align	128
        .global         _Z9stencil1DPiS_
        .type           _Z9stencil1DPiS_,@function
        .size           _Z9stencil1DPiS_,(.L_x_1 - _Z9stencil1DPiS_)
        .other          _Z9stencil1DPiS_,@"STO_CUDA_ENTRY STV_DEFAULT"
_Z9stencil1DPiS_:
.text._Z9stencil1DPiS_:
[----:B------:R-:W-:Y:S01]  /*0000*/  LDC R1, c[0x0][0x37c] ;  /* 0x0000df00ff017b82 */ /* 0x000fe20000000800 */
[----:B------:R-:W0:Y:S07]  /*0010*/  S2R R8, SR_TID.X ;  /* 0x0000000000087919 */ /* 0x000e2e0000002100 */
[----:B------:R-:W1:Y:S01]  /*0020*/  S2UR UR4, SR_CTAID.X ;  /* 0x00000000000479c3 */ /* 0x000e620000002500 */
[----:B------:R-:W2:Y:S07]  /*0030*/  LDCU.64 UR6, c[0x0][0x358] ;  /* 0x00006b00ff0677ac */ /* 0x000eae0008000a00 */
[----:B------:R-:W1:Y:S08]  /*0040*/  LDC R10, c[0x0][0x360] ;  /* 0x0000d800ff0a7b82 */ /* 0x000e700000000800 */
[----:B------:R-:W3:Y:S01]  /*0050*/  LDC.64 R4, c[0x0][0x380] ;  /* 0x0000e000ff047b82 */ /* 0x000ee20000000a00 */
[----:B0-----:R-:W-:Y:S01]  /*0060*/  ISETP.NE.AND P0, PT, R8, RZ, PT ;  /* 0x000000ff0800720c */ /* 0x001fe20003f05270 */
[----:B-1----:R-:W-:-:S04]  /*0070*/  IMAD R7, R10, UR4, R8 ;  /* 0x000000040a077c24 */ /* 0x002fc8000f8e0208 */
[----:B---3--:R-:W-:-:S08]  /*0080*/  IMAD.WIDE R2, R7, 0x4, R4 ;  /* 0x0000000407027825 */ /* 0x008fd000078e0204 */
[----:B------:R-:W-:Y:S01]  /*0090*/  @!P0 IADD3 R9, PT, PT, R7, R10, RZ ;  /* 0x0000000a07098210 */ /* 0x000fe20007ffe0ff */
[----:B--2---:R-:W2:Y:S04]  /*00a0*/  LDG.E R0, desc[UR6][R2.64] ;  /* 0x0000000602007981 */ /* 0x004ea8000c1e1900 */
[----:B------:R-:W-:Y:S01]  /*00b0*/  @!P0 IMAD.WIDE.U32 R4, R9, 0x4, R4 ;  /* 0x0000000409048825 */ /* 0x000fe200078e0004 */
[----:B------:R0:W3:Y:S05]  /*00c0*/  @!P0 LDG.E R6, desc[UR6][R2.64+-0x4] ;  /* 0xfffffc0602068981 */ /* 0x0000ea000c1e1900 */
[----:B------:R-:W4:Y:S01]  /*00d0*/  @!P0 LDG.E R4, desc[UR6][R4.64] ;  /* 0x0000000604048981 */ /* 0x000f22000c1e1900 */
[----:B------:R-:W1:Y:S01]  /*00e0*/  S2UR UR5, SR_CgaCtaId ;  /* 0x00000000000579c3 */ /* 0x000e620000008800 */
[----:B------:R-:W-:-:S07]  /*00f0*/  UMOV UR4, 0x400 ;  /* 0x0000040000047882 */ /* 0x000fce0000000000 */
[----:B0-----:R-:W0:Y:S01]  /*0100*/  LDC.64 R2, c[0x0][0x388] ;  /* 0x0000e200ff027b82 */ /* 0x001e220000000a00 */
[----:B-1----:R-:W-:-:S06]  /*0110*/  ULEA UR4, UR5, UR4, 0x18 ;  /* 0x0000000405047291 */ /* 0x002fcc000f8ec0ff */
[----:B------:R-:W-:-:S04]  /*0120*/  LEA R9, R8, UR4, 0x2 ;  /* 0x0000000408097c11 */ /* 0x000fc8000f8e10ff */
[----:B------:R-:W-:Y:S01]  /*0130*/  @!P0 LEA R11, R10, R9, 0x2 ;  /* 0x000000090a0b8211 */ /* 0x000fe200078e10ff */
[----:B0-----:R-:W-:Y:S01]  /*0140*/  IMAD.WIDE R2, R7, 0x4, R2 ;  /* 0x0000000407027825 */ /* 0x001fe200078e0202 */
[----:B--2---:R-:W-:Y:S04]  /*0150*/  STS [R9+0x4], R0 ;  /* 0x0000040009007388 */ /* 0x004fe80000000800 */
[----:B---3--:R-:W-:Y:S04]  /*0160*/  @!P0 STS [UR4], R6 ;  /* 0x00000006ff008988 */ /* 0x008fe80008000804 */
[----:B----4-:R-:W-:Y:S01]  /*0170*/  @!P0 STS [R11+0x4], R4 ;  /* 0x000004040b008388 */ /* 0x010fe20000000800 */
[----:B------:R-:W-:Y:S06]  /*0180*/  BAR.SYNC.DEFER_BLOCKING 0x0 ;  /* 0x0000000000007b1d */ /* 0x000fec0000010000 */
[----:B------:R-:W-:Y:S04]  /*0190*/  LDS R8, [R9] ;  /* 0x0000000009087984 */ /* 0x000fe80000000800 */
[----:B------:R-:W-:Y:S04]  /*01a0*/  LDS R5, [R9+0x4] ;  /* 0x0000040009057984 */ /* 0x000fe80000000800 */
[----:B------:R-:W0:Y:S02]  /*01b0*/  LDS R10, [R9+0x8] ;  /* 0x00000800090a7984 */ /* 0x000e240000000800 */
[----:B0-----:R-:W-:-:S05]  /*01c0*/  IADD3 R5, PT, PT, R10, R5, R8 ;  /* 0x000000050a057210 */ /* 0x001fca0007ffe008 */
[----:B------:R-:W-:Y:S01]  /*01d0*/  STG.E desc[UR6][R2.64], R5 ;  /* 0x0000000502007986 */ /* 0x000fe2000c101906 */
[----:B------:R-:W-:Y:S05]  /*01e0*/  EXIT ;  /* 0x000000000000794d */ /* 0x000fea0003800000 */
.L_x_0:
[----:B------:R-:W-:-:S00]  /*01f0*/  BRA `(.L_x_0) ;  /* 0xfffffffc00fc7947 */ /* 0x000fc0000383ffff */
[----:B------:R-:W-:-:S00]  /*0200*/  NOP ;  /* 0x0000000000007918 */ /* 0x000fc00000000000 */
[----:B------:R-:W-:-:S00]  /*0210*/  NOP ;  /* 0x0000000000007918 */ /* 0x000fc00000000000 */
[----:B------:R-:W-:-:S00]  /*0220*/  NOP ;  /* 0x0000000000007918 */ /* 0x000fc00000000000 */
[----:B------:R-:W-:-:S00]  /*0230*/  NOP ;  /* 0x0000000000007918 */ /* 0x000fc00000000000 */
[----:B------:R-:W-:-:S00]  /*0240*/  NOP ;  /* 0x0000000000007918 */ /* 0x000fc00000000000 */
[----:B------:R-:W-:-:S00]  /*0250*/  NOP ;  /* 0x0000000000007918 */ /* 0x000fc00000000000 */
[----:B------:R-:W-:-:S00]  /*0260*/  NOP ;  /* 0x0000000000007918 */ /* 0x000fc00000000000 */
[----:B------:R-:W-:-:S00]  /*0270*/  NOP ;  /* 0x0000000000007918 */ /* 0x000fc00000000000 */
.L_x_1:


//--------------------- .nv.shared._Z9stencil1DPiS_ --------------------------
	.section	.nv.shared._Z9stencil1DPiS_,"aw",@nobits
	.sectionflags	@""
	.align	4
.nv.shared._Z9stencil1DPiS_:
	.zero		1096


//--------------------- .nv.shared.reserved.0     --------------------------
	.section	.nv.shared.reserved.0,"aw",@nobits
	.weak		__nv_reservedSMEM_offset_0_alias
	.size		__nv_reservedSMEM_offset_0_alias, 0, 64
	.other		__nv_reservedSMEM_offset_0_alias,@"STO_CUDA_RESERVED_SHARED STV_DEFAULT"
__nv_reservedSMEM_offset_0_alias:
	.zero		0
	.zero		64


//--------------------- .nv.constant0._Z9stencil1DPiS_ --------------------------
	.section	.nv.constant0._Z9stencil1DPiS_,"a",@progbits
	.sectionflags	@""
	.align	4
.nv.constant0._Z9stencil1DPiS_:
	.zero		912


//--------------------- SYMBOLS --------------------------

	.type		.nv.reservedSmem.offset0,@object
	.size		.nv.reservedSmem.offset0,0x4
	.type		.nv.reservedSmem.cap,@object
	.size		.nv.reservedSmem.cap,0x4
